//
// Generated by NVIDIA NVVM Compiler
//
// Compiler Build ID: CL-36424714
// Cuda compilation tools, release 13.0, V13.0.88
// Based on NVVM 20.0.0
//

.version 9.0
.target sm_100
.address_size 64

	// .globl	_Z9addKernelPiPd
// _ZZ9addKernelPiPdE8fact_gpu has been demoted

.visible .entry _Z9addKernelPiPd(
	.param .u64 .ptr .align 1 _Z9addKernelPiPd_param_0,
	.param .u64 .ptr .align 1 _Z9addKernelPiPd_param_1
)
{
	.reg .pred 	%p<6>;
	.reg .b32 	%r<29>;
	.reg .b64 	%rd<10>;
	.reg .b64 	%fd<25>;
	// demoted variable
	.shared .align 8 .b8 _ZZ9addKernelPiPdE8fact_gpu[96];
	ld.param.u64 	%rd2, [_Z9addKernelPiPd_param_0];
	ld.param.u64 	%rd1, [_Z9addKernelPiPd_param_1];
	cvta.to.global.u64 	%rd3, %rd2;
	mov.u32 	%r1, %tid.x;
	shr.u32 	%r15, %r1, 2;
	shl.b32 	%r16, %r1, 3;
	mov.u32 	%r17, _ZZ9addKernelPiPdE8fact_gpu;
	add.s32 	%r2, %r17, %r16;
	mov.b64 	%rd4, 4607182418800017408;
	st.shared.u64 	[%r2], %rd4;
	add.s32 	%r18, %r15, %r1;
	mul.wide.u32 	%rd5, %r18, 4;
	add.s64 	%rd6, %rd3, %rd5;
	ld.global.u32 	%r3, [%rd6];
	ld.global.u32 	%r4, [%rd6+4];
	setp.ge.s32 	%p1, %r3, %r4;
	@%p1 bra 	$L__BB0_7;
	add.s32 	%r19, %r3, 1;
	max.s32 	%r5, %r4, %r19;
	sub.s32 	%r20, %r5, %r3;
	and.b32  	%r6, %r20, 3;
	setp.eq.s32 	%p2, %r6, 0;
	mov.f64 	%fd24, 0d3FF0000000000000;
	mov.u32 	%r27, %r3;
	@%p2 bra 	$L__BB0_4;
	neg.s32 	%r25, %r6;
	mov.f64 	%fd24, 0d3FF0000000000000;
	mov.u32 	%r27, %r3;
$L__BB0_3:
	.pragma "nounroll";
	cvt.rn.f64.s32 	%fd11, %r27;
	mul.f64 	%fd24, %fd24, %fd11;
	add.s32 	%r27, %r27, 1;
	add.s32 	%r25, %r25, 1;
	setp.ne.s32 	%p3, %r25, 0;
	@%p3 bra 	$L__BB0_3;
$L__BB0_4:
	sub.s32 	%r21, %r3, %r5;
	setp.gt.u32 	%p4, %r21, -4;
	@%p4 bra 	$L__BB0_6;
$L__BB0_5:
	cvt.rn.f64.s32 	%fd12, %r27;
	mul.f64 	%fd13, %fd24, %fd12;
	add.s32 	%r22, %r27, 1;
	cvt.rn.f64.s32 	%fd14, %r22;
	mul.f64 	%fd15, %fd13, %fd14;
	add.s32 	%r23, %r27, 2;
	cvt.rn.f64.s32 	%fd16, %r23;
	mul.f64 	%fd17, %fd15, %fd16;
	add.s32 	%r24, %r27, 3;
	cvt.rn.f64.s32 	%fd18, %r24;
	mul.f64 	%fd24, %fd17, %fd18;
	add.s32 	%r27, %r27, 4;
	setp.lt.s32 	%p5, %r27, %r4;
	@%p5 bra 	$L__BB0_5;
$L__BB0_6:
	st.shared.f64 	[%r2], %fd24;
$L__BB0_7:
	cvta.to.global.u64 	%rd7, %rd1;
	bar.sync 	0;
	ld.shared.f64 	%fd19, [%r2];
	mul.wide.u32 	%rd8, %r1, 8;
	add.s64 	%rd9, %rd7, %rd8;
	st.global.f64 	[%rd9], %fd19;
	ret;

}


// ===== COMPILED SASS (sm_100) =====

	.target	sm_100

	.elftype	@"ET_EXEC"


//--------------------- .note.nv.tkinfo           --------------------------
	.section	.note.nv.tkinfo,"",@"SHT_NOTE"
	.sectionflags	@"SHF_NOTE_NV_TKINFO"
	.tkinfo
        /*0018*/ 	.word	0x00000002
        /*0030*/ 	.string	""
        /*0030*/ 	.string	"ptxas"
        /*0030*/ 	.string	"Cuda compilation tools, release 13.0, V13.0.88"
        /*0030*/ 	.string	"Build cuda_13.0.r13.0/compiler.36424714_0"
        /*0030*/ 	.string	"-arch sm_100 -m 64 "



//--------------------- .note.nv.cuinfo           --------------------------
	.section	.note.nv.cuinfo,"",@"SHT_NOTE"
	.sectionflags	@"SHF_NOTE_NV_CUINFO"
        /*0018*/ 	.short	0x0002
        /*001a*/ 	.short	0x0064
        /*001c*/ 	.short	0x0082
	.zero		2


//--------------------- .nv.info                  --------------------------
	.section	.nv.info,"",@"SHT_CUDA_INFO"
	.align	4


	//----- nvinfo : EIATTR_REGCOUNT
	.align		4
        /*0000*/ 	.byte	0x04, 0x2f
        /*0002*/ 	.short	(.L_1 - .L_0)
	.align		4
.L_0:
        /*0004*/ 	.word	index@(_Z9addKernelPiPd)
        /*0008*/ 	.word	0x00000013


	//----- nvinfo : EIATTR_FRAME_SIZE
	.align		4
.L_1:
        /*000c*/ 	.byte	0x04, 0x11
        /*000e*/ 	.short	(.L_3 - .L_2)
	.align		4
.L_2:
        /*0010*/ 	.word	index@(_Z9addKernelPiPd)
        /*0014*/ 	.word	0x00000000


	//----- nvinfo : EIATTR_MIN_STACK_SIZE
	.align		4
.L_3:
        /*0018*/ 	.byte	0x04, 0x12
        /*001a*/ 	.short	(.L_5 - .L_4)
	.align		4
.L_4:
        /*001c*/ 	.word	index@(_Z9addKernelPiPd)
        /*0020*/ 	.word	0x00000000
.L_5:


//--------------------- .nv.compat                --------------------------
	.section	.nv.compat,"",@"SHT_CUDA_COMPAT_INFO"
	.align	4
        /*0000*/ 	.byte	0x02, 0x09, 0x00, 0x00, 0x02, 0x02, 0x01, 0x00, 0x02, 0x05, 0x05, 0x00, 0x03, 0x07, 0x01, 0x01
        /*0010*/ 	.byte	0x02, 0x03, 0x00, 0x00, 0x02, 0x06, 0x01, 0x00, 0x04, 0x0b, 0x08, 0x00, 0x01, 0x00, 0x00, 0x00
        /*0020*/ 	.byte	0x00, 0x00, 0x00, 0x00


//--------------------- .nv.info._Z9addKernelPiPd --------------------------
	.section	.nv.info._Z9addKernelPiPd,"",@"SHT_CUDA_INFO"
	.sectionflags	@""
	.align	4


	//----- nvinfo : EIATTR_CUDA_API_VERSION
	.align		4
        /*0000*/ 	.byte	0x04, 0x37
        /*0002*/ 	.short	(.L_7 - .L_6)
.L_6:
        /*0004*/ 	.word	0x00000082


	//----- nvinfo : EIATTR_KPARAM_INFO
	.align		4
.L_7:
        /*0008*/ 	.byte	0x04, 0x17
        /*000a*/ 	.short	(.L_9 - .L_8)
.L_8:
        /*000c*/ 	.word	0x00000000
        /*0010*/ 	.short	0x0001
        /*0012*/ 	.short	0x0008
        /*0014*/ 	.byte	0x00, 0xf5, 0x21, 0x00


	//----- nvinfo : EIATTR_KPARAM_INFO
	.align		4
.L_9:
        /*0018*/ 	.byte	0x04, 0x17
        /*001a*/ 	.short	(.L_11 - .L_10)
.L_10:
        /*001c*/ 	.word	0x00000000
        /*0020*/ 	.short	0x0000
        /*0022*/ 	.short	0x0000
        /*0024*/ 	.byte	0x00, 0xf5, 0x21, 0x00


	//----- nvinfo : EIATTR_SPARSE_MMA_MASK
	.align		4
.L_11:
        /*0028*/ 	.byte	0x03, 0x50
        /*002a*/ 	.short	0x0000


	//----- nvinfo : EIATTR_MAXREG_COUNT
	.align		4
        /*002c*/ 	.byte	0x03, 0x1b
        /*002e*/ 	.short	0x00ff


	//----- nvinfo : EIATTR_NUM_BARRIERS
	.align		4
        /*0030*/ 	.byte	0x02, 0x4c
        /*0032*/ 	.byte	0x01
	.zero		1


	//----- nvinfo : EIATTR_MERCURY_ISA_VERSION
	.align		4
        /*0034*/ 	.byte	0x03, 0x5f
        /*0036*/ 	.short	0x0101


	//----- nvinfo : EIATTR_VRC_CTA_INIT_COUNT
	.align		4
        /*0038*/ 	.byte	0x02, 0x4a
	.zero		1
	.zero		1


	//----- nvinfo : EIATTR_EXIT_INSTR_OFFSETS
	.align		4
        /*003c*/ 	.byte	0x04, 0x1c
        /*003e*/ 	.short	(.L_13 - .L_12)


	//   ....[0]....
.L_12:
        /*0040*/ 	.word	0x00000940


	//----- nvinfo : EIATTR_CRS_STACK_SIZE
	.align		4
.L_13:
        /*0044*/ 	.byte	0x04, 0x1e
        /*0046*/ 	.short	(.L_15 - .L_14)
.L_14:
        /*0048*/ 	.word	0x00000000


	//----- nvinfo : EIATTR_CBANK_PARAM_SIZE
	.align		4
.L_15:
        /*004c*/ 	.byte	0x03, 0x19
        /*004e*/ 	.short	0x0010


	//----- nvinfo : EIATTR_PARAM_CBANK
	.align		4
        /*0050*/ 	.byte	0x04, 0x0a
        /*0052*/ 	.short	(.L_17 - .L_16)
	.align		4
.L_16:
        /*0054*/ 	.word	index@(.nv.constant0._Z9addKernelPiPd)
        /*0058*/ 	.short	0x0380
        /*005a*/ 	.short	0x0010


	//----- nvinfo : EIATTR_SW_WAR
	.align		4
.L_17:
        /*005c*/ 	.byte	0x04, 0x36
        /*005e*/ 	.short	(.L_19 - .L_18)
.L_18:
        /*0060*/ 	.word	0x00000008
.L_19:


//--------------------- .nv.callgraph             --------------------------
	.section	.nv.callgraph,"",@"SHT_CUDA_CALLGRAPH"
	.align	4
	.sectionentsize	8
	.align		4
        /*0000*/ 	.word	0x00000000
	.align		4
        /*0004*/ 	.word	0xffffffff
	.align		4
        /*0008*/ 	.word	0x00000000
	.align		4
        /*000c*/ 	.word	0xfffffffe
	.align		4
        /*0010*/ 	.word	0x00000000
	.align		4
        /*0014*/ 	.word	0xfffffffd
	.align		4
        /*0018*/ 	.word	0x00000000
	.align		4
        /*001c*/ 	.word	0xfffffffc


//--------------------- .text._Z9addKernelPiPd    --------------------------
	.section	.text._Z9addKernelPiPd,"ax",@progbits
	.align	128
        .global         _Z9addKernelPiPd
        .type           _Z9addKernelPiPd,@function
        .size           _Z9addKernelPiPd,(.L_x_13 - _Z9addKernelPiPd)
        .other          _Z9addKernelPiPd,@"STO_CUDA_ENTRY STV_DEFAULT"
_Z9addKernelPiPd:
.text._Z9addKernelPiPd:
[----:B------:R-:W-:Y:S01]  /*0000*/  LDC R1, c[0x0][0x37c] ;  /* 0x0000df00ff017b82 */ /* 0x000fe20000000800 */
[----:B------:R-:W0:Y:S07]  /*0010*/  S2R R0, SR_TID.X ;  /* 0x0000000000007919 */ /* 0x000e2e0000002100 */
[----:B------:R-:W1:Y:S01]  /*0020*/  LDC.64 R6, c[0x0][0x380] ;  /* 0x0000e000ff067b82 */ /* 0x000e620000000a00 */
[----:B------:R-:W2:Y:S01]  /*0030*/  LDCU.64 UR6, c[0x0][0x358] ;  /* 0x00006b00ff0677ac */ /* 0x000ea20008000a00 */
[----:B0-----:R-:W-:-:S05]  /*0040*/  LEA.HI R3, R0, R0, RZ, 0x1e ;  /* 0x0000000000037211 */ /* 0x001fca00078ff0ff */
[----:B-1----:R-:W-:-:S05]  /*0050*/  IMAD.WIDE.U32 R6, R3, 0x4, R6 ;  /* 0x0000000403067825 */ /* 0x002fca00078e0006 */
[----:B--2---:R-:W2:Y:S04]  /*0060*/  LDG.E R3, desc[UR6][R6.64] ;  /* 0x0000000606037981 */ /* 0x004ea8000c1e1900 */
[----:B------:R-:W2:Y:S01]  /*0070*/  LDG.E R4, desc[UR6][R6.64+0x4] ;  /* 0x0000040606047981 */ /* 0x000ea2000c1e1900 */
[----:B------:R-:W0:Y:S01]  /*0080*/  S2UR UR5, SR_CgaCtaId ;  /* 0x00000000000579c3 */ /* 0x000e220000008800 */
[----:B------:R-:W-:Y:S01]  /*0090*/  UMOV UR4, 0x400 ;  /* 0x0000040000047882 */ /* 0x000fe20000000000 */
[----:B------:R-:W-:Y:S01]  /*00a0*/  IMAD.MOV.U32 R8, RZ, RZ, 0x0 ;  /* 0x00000000ff087424 */ /* 0x000fe200078e00ff */
[----:B------:R-:W-:Y:S01]  /*00b0*/  BSSY.RECONVERGENT B0, `(.L_x_0) ;  /* 0x0000083000007945 */ /* 0x000fe20003800200 */
[----:B------:R-:W-:Y:S01]  /*00c0*/  IMAD.MOV.U32 R9, RZ, RZ, 0x3ff00000 ;  /* 0x3ff00000ff097424 */ /* 0x000fe200078e00ff */
[----:B0-----:R-:W-:-:S06]  /*00d0*/  ULEA UR4, UR5, UR4, 0x18 ;  /* 0x0000000405047291 */ /* 0x001fcc000f8ec0ff */
[----:B------:R-:W-:-:S05]  /*00e0*/  LEA R2, R0, UR4, 0x3 ;  /* 0x0000000400027c11 */ /* 0x000fca000f8e18ff */
[----:B------:R0:W-:Y:S01]  /*00f0*/  STS.64 [R2], R8 ;  /* 0x0000000802007388 */ /* 0x0001e20000000a00 */
[----:B--2---:R-:W-:-:S13]  /*0100*/  ISETP.GE.AND P0, PT, R3, R4, PT ;  /* 0x000000040300720c */ /* 0x004fda0003f06270 */
[----:B0-----:R-:W-:Y:S05]  /*0110*/  @P0 BRA `(.L_x_1) ;  /* 0x0000000400f00947 */ /* 0x001fea0003800000 */
[C---:B------:R-:W-:Y:S01]  /*0120*/  VIADDMNMX R6, R3.reuse, 0x1, R4, !PT ;  /* 0x0000000103067846 */ /* 0x040fe20007800104 */
[----:B------:R-:W-:Y:S01]  /*0130*/  BSSY.RECONVERGENT B1, `(.L_x_2) ;  /* 0x0000011000017945 */ /* 0x000fe20003800200 */
[----:B------:R-:W-:Y:S02]  /*0140*/  HFMA2 R9, -RZ, RZ, 1.984375, 0 ;  /* 0x3ff00000ff097431 */ /* 0x000fe400000001ff */
[----:B------:R-:W-:Y:S01]  /*0150*/  IMAD.MOV.U32 R8, RZ, RZ, 0x0 ;  /* 0x00000000ff087424 */ /* 0x000fe200078e00ff */
[C---:B------:R-:W-:Y:S01]  /*0160*/  IADD3 R5, PT, PT, -R3.reuse, R6, RZ ;  /* 0x0000000603057210 */ /* 0x040fe20007ffe1ff */
[----:B------:R-:W-:-:S03]  /*0170*/  IMAD.IADD R6, R3, 0x1, -R6 ;  /* 0x0000000103067824 */ /* 0x000fc600078e0a06 */
[----:B------:R-:W-:Y:S02]  /*0180*/  LOP3.LUT P1, R5, R5, 0x3, RZ, 0xc0, !PT ;  /* 0x0000000305057812 */ /* 0x000fe4000782c0ff */
[----:B------:R-:W-:-:S11]  /*0190*/  ISETP.GT.U32.AND P0, PT, R6, -0x4, PT ;  /* 0xfffffffc0600780c */ /* 0x000fd60003f04070 */
[----:B------:R-:W-:Y:S05]  /*01a0*/  @!P1 BRA `(.L_x_3) ;  /* 0x0000000000249947 */ /* 0x000fea0003800000 */
[----:B------:R-:W-:Y:S01]  /*01b0*/  IMAD.MOV R5, RZ, RZ, -R5 ;  /* 0x000000ffff057224 */ /* 0x000fe200078e0a05 */
[----:B------:R-:W-:Y:S01]  /*01c0*/  MOV R9, 0x3ff00000 ;  /* 0x3ff0000000097802 */ /* 0x000fe20000000f00 */
[----:B------:R-:W-:-:S07]  /*01d0*/  IMAD.MOV.U32 R8, RZ, RZ, 0x0 ;  /* 0x00000000ff087424 */ /* 0x000fce00078e00ff */
.L_x_4:
[----:B------:R-:W-:Y:S01]  /*01e0*/  VIADD R5, R5, 0x1 ;  /* 0x0000000105057836 */ /* 0x000fe20000000000 */
[----:B------:R0:W1:Y:S04]  /*01f0*/  I2F.F64 R6, R3 ;  /* 0x0000000300067312 */ /* 0x0000680000201c00 */
[----:B------:R-:W-:Y:S01]  /*0200*/  ISETP.NE.AND P1, PT, R5, RZ, PT ;  /* 0x000000ff0500720c */ /* 0x000fe20003f25270 */
[----:B0-----:R-:W-:Y:S01]  /*0210*/  VIADD R3, R3, 0x1 ;  /* 0x0000000103037836 */ /* 0x001fe20000000000 */
[----:B-1----:R-:W-:-:S11]  /*0220*/  DMUL R8, R6, R8 ;  /* 0x0000000806087228 */ /* 0x002fd60000000000 */
[----:B------:R-:W-:Y:S05]  /*0230*/  @P1 BRA `(.L_x_4) ;  /* 0xfffffffc00e81947 */ /* 0x000fea000383ffff */
.L_x_3:
[----:B------:R-:W-:Y:S05]  /*0240*/  BSYNC.RECONVERGENT B1 ;  /* 0x0000000000017941 */ /* 0x000fea0003800200 */
.L_x_2:
[----:B------:R-:W-:Y:S04]  /*0250*/  BSSY.RECONVERGENT B1, `(.L_x_5) ;  /* 0x0000067000017945 */ /* 0x000fe80003800200 */
[----:B------:R-:W-:Y:S05]  /*0260*/  @P0 BRA `(.L_x_6) ;  /* 0x0000000400940947 */ /* 0x000fea0003800000 */
[----:B------:R-:W-:Y:S01]  /*0270*/  IADD3 R5, PT, PT, R4, -R3, RZ ;  /* 0x8000000304057210 */ /* 0x000fe20007ffe0ff */
[----:B------:R-:W-:Y:S01]  /*0280*/  BSSY.RECONVERGENT B2, `(.L_x_7) ;  /* 0x0000038000027945 */ /* 0x000fe20003800200 */
[----:B------:R-:W-:Y:S02]  /*0290*/  PLOP3.LUT P0, PT, PT, PT, PT, 0x80, 0x8 ;  /* 0x000000000008781c */ /* 0x000fe40003f0f070 */
[----:B------:R-:W-:-:S13]  /*02a0*/  ISETP.GT.AND P1, PT, R5, 0xc, PT ;  /* 0x0000000c0500780c */ /* 0x000fda0003f24270 */
[----:B------:R-:W-:Y:S05]  /*02b0*/  @!P1 BRA `(.L_x_8) ;  /* 0x0000000000d09947 */ /* 0x000fea0003800000 */
[----:B------:R-:W-:Y:S01]  /*02c0*/  PLOP3.LUT P0, PT, PT, PT, PT, 0x8, 0x80 ;  /* 0x000000000080781c */ /* 0x000fe20003f0e170 */
[----:B------:R-:W-:-:S12]  /*02d0*/  VIADD R6, R4, 0xfffffff4 ;  /* 0xfffffff404067836 */ /* 0x000fd80000000000 */
.L_x_9:
[----:B------:R-:W0:Y:S01]  /*02e0*/  I2F.F64 R12, R3 ;  /* 0x00000003000c7312 */ /* 0x000e220000201c00 */
[C---:B------:R-:W-:Y:S01]  /*02f0*/  VIADD R16, R3.reuse, 0x1 ;  /* 0x0000000103107836 */ /* 0x040fe20000000000 */
[C---:B------:R-:W-:Y:S01]  /*0300*/  IADD3 R5, PT, PT, R3.reuse, 0x2, RZ ;  /* 0x0000000203057810 */ /* 0x040fe20007ffe0ff */
[C---:B------:R-:W-:Y:S01]  /*0310*/  VIADD R7, R3.reuse, 0x3 ;  /* 0x0000000303077836 */ /* 0x040fe20000000000 */
[C---:B------:R-:W-:Y:S01]  /*0320*/  IADD3 R15, PT, PT, R3.reuse, 0x5, RZ ;  /* 0x00000005030f7810 */ /* 0x040fe20007ffe0ff */
[----:B------:R-:W-:-:S03]  /*0330*/  VIADD R14, R3, 0x4 ;  /* 0x00000004030e7836 */ /* 0x000fc60000000000 */
[----:B------:R1:W2:Y:S01]  /*0340*/  I2F.F64 R10, R16 ;  /* 0x00000010000a7312 */ /* 0x0002a20000201c00 */
[----:B0-----:R-:W-:Y:S01]  /*0350*/  DMUL R12, R12, R8 ;  /* 0x000000080c0c7228 */ /* 0x001fe20000000000 */
[----:B-1----:R-:W-:-:S06]  /*0360*/  VIADD R16, R3, 0x6 ;  /* 0x0000000603107836 */ /* 0x002fcc0000000000 */
[----:B------:R0:W1:Y:S01]  /*0370*/  I2F.F64 R8, R5 ;  /* 0x0000000500087312 */ /* 0x0000620000201c00 */
[----:B--2---:R-:W-:-:S07]  /*0380*/  DMUL R10, R12, R10 ;  /* 0x0000000a0c0a7228 */ /* 0x004fce0000000000 */
[----:B------:R2:W3:Y:S01]  /*0390*/  I2F.F64 R12, R7 ;  /* 0x00000007000c7312 */ /* 0x0004e20000201c00 */
[C---:B0-----:R-:W-:Y:S01]  /*03a0*/  VIADD R5, R3.reuse, 0x7 ;  /* 0x0000000703057836 */ /* 0x041fe20000000000 */
[----:B-1----:R-:W-:Y:S01]  /*03b0*/  DMUL R8, R10, R8 ;  /* 0x000000080a087228 */ /* 0x002fe20000000000 */
[----:B--2---:R-:W-:-:S05]  /*03c0*/  IADD3 R7, PT, PT, R3, 0x8, RZ ;  /* 0x0000000803077810 */ /* 0x004fca0007ffe0ff */
[----:B------:R0:W1:Y:S02]  /*03d0*/  I2F.F64 R10, R14 ;  /* 0x0000000e000a7312 */ /* 0x0000640000201c00 */
[----:B---3--:R-:W-:-:S06]  /*03e0*/  DMUL R8, R8, R12 ;  /* 0x0000000c08087228 */ /* 0x008fcc0000000000 */
[----:B------:R2:W3:Y:S01]  /*03f0*/  I2F.F64 R12, R15 ;  /* 0x0000000f000c7312 */ /* 0x0004e20000201c00 */
[C---:B0-----:R-:W-:Y:S01]  /*0400*/  VIADD R14, R3.reuse, 0x9 ;  /* 0x00000009030e7836 */ /* 0x041fe20000000000 */
[----:B-1----:R-:W-:Y:S01]  /*0410*/  DMUL R8, R8, R10 ;  /* 0x0000000a08087228 */ /* 0x002fe20000000000 */
[----:B--2---:R-:W-:-:S05]  /*0420*/  VIADD R15, R3, 0xa ;  /* 0x0000000a030f7836 */ /* 0x004fca0000000000 */
[----:B------:R0:W1:Y:S02]  /*0430*/  I2F.F64 R10, R16 ;  /* 0x00000010000a7312 */ /* 0x0000640000201c00 */
[----:B---3--:R-:W-:-:S06]  /*0440*/  DMUL R8, R8, R12 ;  /* 0x0000000c08087228 */ /* 0x008fcc0000000000 */
[----:B------:R2:W3:Y:S01]  /*0450*/  I2F.F64 R12, R5 ;  /* 0x00000005000c7312 */ /* 0x0004e20000201c00 */
[C---:B0-----:R-:W-:Y:S01]  /*0460*/  IADD3 R16, PT, PT, R3.reuse, 0xb, RZ ;  /* 0x0000000b03107810 */ /* 0x041fe20007ffe0ff */
[----:B-1----:R-:W-:Y:S01]  /*0470*/  DMUL R8, R8, R10 ;  /* 0x0000000a08087228 */ /* 0x002fe20000000000 */
[----:B--2---:R-:W-:-:S05]  /*0480*/  VIADD R5, R3, 0xc ;  /* 0x0000000c03057836 */ /* 0x004fca0000000000 */
[----:B------:R0:W1:Y:S02]  /*0490*/  I2F.F64 R10, R7 ;  /* 0x00000007000a7312 */ /* 0x0000640000201c00 */
[----:B---3--:R-:W-:-:S06]  /*04a0*/  DMUL R8, R8, R12 ;  /* 0x0000000c08087228 */ /* 0x008fcc0000000000 */
[----:B------:R2:W3:Y:S01]  /*04b0*/  I2F.F64 R12, R14 ;  /* 0x0000000e000c7312 */ /* 0x0004e20000201c00 */
[C---:B0-----:R-:W-:Y:S01]  /*04c0*/  VIADD R7, R3.reuse, 0xd ;  /* 0x0000000d03077836 */ /* 0x041fe20000000000 */
[----:B-1----:R-:W-:Y:S01]  /*04d0*/  DMUL R8, R8, R10 ;  /* 0x0000000a08087228 */ /* 0x002fe20000000000 */
[----:B--2---:R-:W-:-:S05]  /*04e0*/  IADD3 R14, PT, PT, R3, 0xe, RZ ;  /* 0x0000000e030e7810 */ /* 0x004fca0007ffe0ff */
[----:B------:R0:W1:Y:S02]  /*04f0*/  I2F.F64 R10, R15 ;  /* 0x0000000f000a7312 */ /* 0x0000640000201c00 */
[----:B---3--:R-:W-:-:S06]  /*0500*/  DMUL R8, R8, R12 ;  /* 0x0000000c08087228 */ /* 0x008fcc0000000000 */
[----:B------:R-:W2:Y:S01]  /*0510*/  I2F.F64 R12, R16 ;  /* 0x00000010000c7312 */ /* 0x000ea20000201c00 */
[C---:B0-----:R-:W-:Y:S01]  /*0520*/  VIADD R15, R3.reuse, 0xf ;  /* 0x0000000f030f7836 */ /* 0x041fe20000000000 */
[----:B------:R-:W-:-:S04]  /*0530*/  IADD3 R3, PT, PT, R3, 0x10, RZ ;  /* 0x0000001003037810 */ /* 0x000fc80007ffe0ff */
[----:B------:R-:W-:Y:S01]  /*0540*/  ISETP.GE.AND P1, PT, R3, R6, PT ;  /* 0x000000060300720c */ /* 0x000fe20003f26270 */
[----:B-1----:R-:W-:Y:S01]  /*0550*/  DMUL R8, R8, R10 ;  /* 0x0000000a08087228 */ /* 0x002fe20000000000 */
[----:B------:R-:W0:Y:S07]  /*0560*/  I2F.F64 R10, R5 ;  /* 0x00000005000a7312 */ /* 0x000e2e0000201c00 */
[----:B--2---:R-:W-:Y:S01]  /*0570*/  DMUL R8, R8, R12 ;  /* 0x0000000c08087228 */ /* 0x004fe20000000000 */
[----:B------:R-:W1:Y:S07]  /*0580*/  I2F.F64 R12, R7 ;  /* 0x00000007000c7312 */ /* 0x000e6e0000201c00 */
[----:B0-----:R-:W-:Y:S01]  /*0590*/  DMUL R8, R8, R10 ;  /* 0x0000000a08087228 */ /* 0x001fe20000000000 */
[----:B------:R-:W0:Y:S07]  /*05a0*/  I2F.F64 R10, R14 ;  /* 0x0000000e000a7312 */ /* 0x000e2e0000201c00 */
[----:B-1----:R-:W-:Y:S01]  /*05b0*/  DMUL R8, R8, R12 ;  /* 0x0000000c08087228 */ /* 0x002fe20000000000 */
[----:B------:R-:W1:Y:S07]  /*05c0*/  I2F.F64 R12, R15 ;  /* 0x0000000f000c7312 */ /* 0x000e6e0000201c00 */
[----:B0-----:R-:W-:-:S08]  /*05d0*/  DMUL R8, R8, R10 ;  /* 0x0000000a08087228 */ /* 0x001fd00000000000 */
[----:B-1----:R-:W-:Y:S01]  /*05e0*/  DMUL R8, R8, R12 ;  /* 0x0000000c08087228 */ /* 0x002fe20000000000 */
[----:B------:R-:W-:Y:S10]  /*05f0*/  @!P1 BRA `(.L_x_9) ;  /* 0xfffffffc00389947 */ /* 0x000ff4000383ffff */
.L_x_8:
[----:B------:R-:W-:Y:S05]  /*0600*/  BSYNC.RECONVERGENT B2 ;  /* 0x0000000000027941 */ /* 0x000fea0003800200 */
.L_x_7:
[----:B------:R-:W-:Y:S01]  /*0610*/  IMAD.IADD R5, R4, 0x1, -R3 ;  /* 0x0000000104057824 */ /* 0x000fe200078e0a03 */
[----:B------:R-:W-:Y:S04]  /*0620*/  BSSY.RECONVERGENT B2, `(.L_x_10) ;  /* 0x000001c000027945 */ /* 0x000fe80003800200 */
[----:B------:R-:W-:-:S13]  /*0630*/  ISETP.GT.AND P1, PT, R5, 0x4, PT ;  /* 0x000000040500780c */ /* 0x000fda0003f24270 */
[----:B------:R-:W-:Y:S05]  /*0640*/  @!P1 BRA `(.L_x_11) ;  /* 0x0000000000649947 */ /* 0x000fea0003800000 */
[----:B------:R-:W0:Y:S01]  /*0650*/  I2F.F64 R6, R3 ;  /* 0x0000000300067312 */ /* 0x000e220000201c00 */
[C---:B------:R-:W-:Y:S01]  /*0660*/  IADD3 R5, PT, PT, R3.reuse, 0x1, RZ ;  /* 0x0000000103057810 */ /* 0x040fe20007ffe0ff */
[C---:B------:R-:W-:Y:S01]  /*0670*/  VIADD R12, R3.reuse, 0x2 ;  /* 0x00000002030c7836 */ /* 0x040fe20000000000 */
[C---:B------:R-:W-:Y:S01]  /*0680*/  IADD3 R13, PT, PT, R3.reuse, 0x3, RZ ;  /* 0x00000003030d7810 */ /* 0x040fe20007ffe0ff */
[C---:B------:R-:W-:Y:S01]  /*0690*/  VIADD R14, R3.reuse, 0x4 ;  /* 0x00000004030e7836 */ /* 0x040fe20000000000 */
[C---:B------:R-:W-:Y:S02]  /*06a0*/  IADD3 R15, PT, PT, R3.reuse, 0x5, RZ ;  /* 0x00000005030f7810 */ /* 0x040fe40007ffe0ff */
[----:B------:R-:W-:Y:S01]  /*06b0*/  PLOP3.LUT P0, PT, PT, PT, PT, 0x8, 0x80 ;  /* 0x000000000080781c */ /* 0x000fe20003f0e170 */
[----:B------:R1:W2:Y:S01]  /*06c0*/  I2F.F64 R10, R5 ;  /* 0x00000005000a7312 */ /* 0x0002a20000201c00 */
[----:B0-----:R-:W-:Y:S01]  /*06d0*/  DMUL R6, R8, R6 ;  /* 0x0000000608067228 */ /* 0x001fe20000000000 */
[----:B-1----:R-:W-:-:S06]  /*06e0*/  VIADD R5, R3, 0x6 ;  /* 0x0000000603057836 */ /* 0x002fcc0000000000 */
[----:B------:R0:W1:Y:S01]  /*06f0*/  I2F.F64 R8, R12 ;  /* 0x0000000c00087312 */ /* 0x0000620000201c00 */
[----:B--2---:R-:W-:-:S07]  /*0700*/  DMUL R6, R6, R10 ;  /* 0x0000000a06067228 */ /* 0x004fce0000000000 */
[----:B------:R-:W2:Y:S01]  /*0710*/  I2F.F64 R10, R13 ;  /* 0x0000000d000a7312 */ /* 0x000ea20000201c00 */
[C---:B0-----:R-:W-:Y:S01]  /*0720*/  IADD3 R12, PT, PT, R3.reuse, 0x7, RZ ;  /* 0x00000007030c7810 */ /* 0x041fe20007ffe0ff */
[----:B------:R-:W-:Y:S01]  /*0730*/  VIADD R3, R3, 0x8 ;  /* 0x0000000803037836 */ /* 0x000fe20000000000 */
[----:B-1----:R-:W-:-:S05]  /*0740*/  DMUL R6, R6, R8 ;  /* 0x0000000806067228 */ /* 0x002fca0000000000 */
[----:B------:R-:W0:Y:S03]  /*0750*/  I2F.F64 R8, R14 ;  /* 0x0000000e00087312 */ /* 0x000e260000201c00 */
[----:B--2---:R-:W-:-:S05]  /*0760*/  DMUL R6, R6, R10 ;  /* 0x0000000a06067228 */ /* 0x004fca0000000000 */
[----:B------:R-:W1:Y:S03]  /*0770*/  I2F.F64 R10, R15 ;  /* 0x0000000f000a7312 */ /* 0x000e660000201c00 */
[----:B0-----:R-:W-:-:S05]  /*0780*/  DMUL R6, R6, R8 ;  /* 0x0000000806067228 */ /* 0x001fca0000000000 */
[----:B------:R-:W0:Y:S03]  /*0790*/  I2F.F64 R8, R5 ;  /* 0x0000000500087312 */ /* 0x000e260000201c00 */
[----:B-1----:R-:W-:-:S05]  /*07a0*/  DMUL R6, R6, R10 ;  /* 0x0000000a06067228 */ /* 0x002fca0000000000 */
[----:B------:R-:W1:Y:S03]  /*07b0*/  I2F.F64 R10, R12 ;  /* 0x0000000c000a7312 */ /* 0x000e660000201c00 */
[----:B0-----:R-:W-:-:S08]  /*07c0*/  DMUL R8, R6, R8 ;  /* 0x0000000806087228 */ /* 0x001fd00000000000 */
[----:B-1----:R-:W-:-:S11]  /*07d0*/  DMUL R8, R8, R10 ;  /* 0x0000000a08087228 */ /* 0x002fd60000000000 */
.L_x_11:
[----:B------:R-:W-:Y:S05]  /*07e0*/  BSYNC.RECONVERGENT B2 ;  /* 0x0000000000027941 */ /* 0x000fea0003800200 */
.L_x_10:
[----:B------:R-:W-:-:S13]  /*07f0*/  ISETP.LT.OR P0, PT, R3, R4, P0 ;  /* 0x000000040300720c */ /* 0x000fda0000701670 */
[----:B------:R-:W-:Y:S05]  /*0800*/  @!P0 BRA `(.L_x_6) ;  /* 0x00000000002c8947 */ /* 0x000fea0003800000 */
[----:B------:R-:W0:Y:S01]  /*0810*/  I2F.F64 R4, R3 ;  /* 0x0000000300047312 */ /* 0x000e220000201c00 */
[C---:B------:R-:W-:Y:S01]  /*0820*/  IADD3 R10, PT, PT, R3.reuse, 0x1, RZ ;  /* 0x00000001030a7810 */ /* 0x040fe20007ffe0ff */
[C---:B------:R-:W-:Y:S01]  /*0830*/  VIADD R11, R3.reuse, 0x2 ;  /* 0x00000002030b7836 */ /* 0x040fe20000000000 */
[----:B------:R-:W-:-:S05]  /*0840*/  IADD3 R12, PT, PT, R3, 0x3, RZ ;  /* 0x00000003030c7810 */ /* 0x000fca0007ffe0ff */
[----:B------:R-:W1:Y:S01]  /*0850*/  I2F.F64 R6, R10 ;  /* 0x0000000a00067312 */ /* 0x000e620000201c00 */
[----:B0-----:R-:W-:-:S07]  /*0860*/  DMUL R4, R8, R4 ;  /* 0x0000000408047228 */ /* 0x001fce0000000000 */
[----:B------:R-:W0:Y:S01]  /*0870*/  I2F.F64 R8, R11 ;  /* 0x0000000b00087312 */ /* 0x000e220000201c00 */
[----:B-1----:R-:W-:-:S07]  /*0880*/  DMUL R4, R4, R6 ;  /* 0x0000000604047228 */ /* 0x002fce0000000000 */
[----:B------:R-:W1:Y:S01]  /*0890*/  I2F.F64 R6, R12 ;  /* 0x0000000c00067312 */ /* 0x000e620000201c00 */
[----:B0-----:R-:W-:-:S08]  /*08a0*/  DMUL R8, R4, R8 ;  /* 0x0000000804087228 */ /* 0x001fd00000000000 */
[----:B-1----:R-:W-:-:S11]  /*08b0*/  DMUL R8, R8, R6 ;  /* 0x0000000608087228 */ /* 0x002fd60000000000 */
.L_x_6:
[----:B------:R-:W-:Y:S05]  /*08c0*/  BSYNC.RECONVERGENT B1 ;  /* 0x0000000000017941 */ /* 0x000fea0003800200 */
.L_x_5:
[----:B------:R0:W-:Y:S02]  /*08d0*/  STS.64 [R2], R8 ;  /* 0x0000000802007388 */ /* 0x0001e40000000a00 */
.L_x_1:
[----:B------:R-:W-:Y:S05]  /*08e0*/  BSYNC.RECONVERGENT B0 ;  /* 0x0000000000007941 */ /* 0x000fea0003800200 */
.L_x_0:
[----:B------:R-:W-:Y:S08]  /*08f0*/  BAR.SYNC.DEFER_BLOCKING 0x0 ;  /* 0x0000000000007b1d */ /* 0x000ff00000010000 */
[----:B------:R-:W1:Y:S01]  /*0900*/  LDC.64 R4, c[0x0][0x388] ;  /* 0x0000e200ff047b82 */ /* 0x000e620000000a00 */
[----:B0-----:R-:W0:Y:S01]  /*0910*/  LDS.64 R2, [R2] ;  /* 0x0000000002027984 */ /* 0x001e220000000a00 */
[----:B-1----:R-:W-:-:S05]  /*0920*/  IMAD.WIDE.U32 R4, R0, 0x8, R4 ;  /* 0x0000000800047825 */ /* 0x002fca00078e0004 */
[----:B0-----:R-:W-:Y:S01]  /*0930*/  STG.E.64 desc[UR6][R4.64], R2 ;  /* 0x0000000204007986 */ /* 0x001fe2000c101b06 */
[----:B------:R-:W-:Y:S05]  /*0940*/  EXIT ;  /* 0x000000000000794d */ /* 0x000fea0003800000 */
.L_x_12:
[----:B------:R-:W-:-:S00]  /*0950*/  BRA `(.L_x_12) ;  /* 0xfffffffc00fc7947 */ /* 0x000fc0000383ffff */
[----:B------:R-:W-:-:S00]  /*0960*/  NOP ;  /* 0x0000000000007918 */ /* 0x000fc00000000000 */
        /* <DEDUP_REMOVED lines=9> */
.L_x_13:


//--------------------- .nv.shared._Z9addKernelPiPd --------------------------
	.section	.nv.shared._Z9addKernelPiPd,"aw",@nobits
	.sectionflags	@""
	.align	8
.nv.shared._Z9addKernelPiPd:
	.zero		1120


//--------------------- .nv.shared.reserved.0     --------------------------
	.section	.nv.shared.reserved.0,"aw",@nobits
	.weak		__nv_reservedSMEM_offset_0_alias
	.size		__nv_reservedSMEM_offset_0_alias, 0, 64
	.other		__nv_reservedSMEM_offset_0_alias,@"STO_CUDA_RESERVED_SHARED STV_DEFAULT"
__nv_reservedSMEM_offset_0_alias:
	.zero		0
	.zero		64


//--------------------- .nv.constant0._Z9addKernelPiPd --------------------------
	.section	.nv.constant0._Z9addKernelPiPd,"a",@progbits
	.sectionflags	@""
	.align	4
.nv.constant0._Z9addKernelPiPd:
	.zero		912


//--------------------- SYMBOLS --------------------------

	.type		.nv.reservedSmem.offset0,@object
	.size		.nv.reservedSmem.offset0,0x4
	.type		.nv.reservedSmem.cap,@object
	.size		.nv.reservedSmem.cap,0x4
